//
// Generated by NVIDIA NVVM Compiler
//
// Compiler Build ID: CL-36424714
// Cuda compilation tools, release 13.0, V13.0.88
// Based on NVVM 20.0.0
//

.version 9.0
.target sm_100
.address_size 64

	// .globl	_Z5hellov
.extern .func  (.param .b32 func_retval0) vprintf
(
	.param .b64 vprintf_param_0,
	.param .b64 vprintf_param_1
)
;
.global .align 1 .b8 $str[34] = {72, 101, 108, 108, 111, 32, 102, 114, 111, 109, 32, 98, 108, 111, 99, 107, 58, 32, 37, 117, 44, 32, 116, 104, 114, 101, 97, 100, 58, 32, 37, 117, 10};

.visible .entry _Z5hellov()
{
	.local .align 8 .b8 	__local_depot0[8];
	.reg .b64 	%SP;
	.reg .b64 	%SPL;
	.reg .b32 	%r<5>;
	.reg .b64 	%rd<5>;

	mov.u64 	%SPL, __local_depot0;
	cvta.local.u64 	%SP, %SPL;
	add.u64 	%rd1, %SP, 0;
	add.u64 	%rd2, %SPL, 0;
	mov.u32 	%r1, %tid.x;
	mov.u32 	%r2, %ctaid.x;
	st.local.v2.u32 	[%rd2], {%r1, %r2};
	mov.u64 	%rd3, $str;
	cvta.global.u64 	%rd4, %rd3;
	{ // callseq 0, 0
	.param .b64 param0;
	st.param.b64 	[param0], %rd4;
	.param .b64 param1;
	st.param.b64 	[param1], %rd1;
	.param .b32 retval0;
	call.uni (retval0), 
	vprintf, 
	(
	param0, 
	param1
	);
	ld.param.b32 	%r3, [retval0];
	} // callseq 0
	ret;

}


// ===== COMPILED SASS (sm_100) =====

	.target	sm_100

	.elftype	@"ET_EXEC"


//--------------------- .note.nv.tkinfo           --------------------------
	.section	.note.nv.tkinfo,"",@"SHT_NOTE"
	.sectionflags	@"SHF_NOTE_NV_TKINFO"
	.tkinfo
        /*0018*/ 	.word	0x00000002
        /*0030*/ 	.string	""
        /*0030*/ 	.string	"ptxas"
        /*0030*/ 	.string	"Cuda compilation tools, release 13.0, V13.0.88"
        /*0030*/ 	.string	"Build cuda_13.0.r13.0/compiler.36424714_0"
        /*0030*/ 	.string	"-arch sm_100 -m 64 "



//--------------------- .note.nv.cuinfo           --------------------------
	.section	.note.nv.cuinfo,"",@"SHT_NOTE"
	.sectionflags	@"SHF_NOTE_NV_CUINFO"
        /*0018*/ 	.short	0x0002
        /*001a*/ 	.short	0x0064
        /*001c*/ 	.short	0x0082
	.zero		2


//--------------------- .nv.info                  --------------------------
	.section	.nv.info,"",@"SHT_CUDA_INFO"
	.align	4


	//----- nvinfo : EIATTR_REGCOUNT
	.align		4
        /*0000*/ 	.byte	0x04, 0x2f
        /*0002*/ 	.short	(.L_2 - .L_1)
	.align		4
.L_1:
        /*0004*/ 	.word	index@(_Z5hellov)
        /*0008*/ 	.word	0x00000018


	//----- nvinfo : EIATTR_FRAME_SIZE
	.align		4
.L_2:
        /*000c*/ 	.byte	0x04, 0x11
        /*000e*/ 	.short	(.L_4 - .L_3)
	.align		4
.L_3:
        /*0010*/ 	.word	index@(_Z5hellov)
        /*0014*/ 	.word	0x00000008


	//----- nvinfo : EIATTR_MIN_STACK_SIZE
	.align		4
.L_4:
        /*0018*/ 	.byte	0x04, 0x12
        /*001a*/ 	.short	(.L_6 - .L_5)
	.align		4
.L_5:
        /*001c*/ 	.word	index@(_Z5hellov)
        /*0020*/ 	.word	0x00000008
.L_6:


//--------------------- .nv.compat                --------------------------
	.section	.nv.compat,"",@"SHT_CUDA_COMPAT_INFO"
	.align	4
        /*0000*/ 	.byte	0x02, 0x09, 0x00, 0x00, 0x02, 0x02, 0x01, 0x00, 0x02, 0x05, 0x05, 0x00, 0x03, 0x07, 0x01, 0x01
        /*0010*/ 	.byte	0x02, 0x03, 0x00, 0x00, 0x02, 0x06, 0x01, 0x00, 0x04, 0x0b, 0x08, 0x00, 0x09, 0x00, 0x00, 0x00
        /*0020*/ 	.byte	0x00, 0x00, 0x00, 0x00


//--------------------- .nv.info._Z5hellov        --------------------------
	.section	.nv.info._Z5hellov,"",@"SHT_CUDA_INFO"
	.sectionflags	@""
	.align	4


	//----- nvinfo : EIATTR_CUDA_API_VERSION
	.align		4
        /*0000*/ 	.byte	0x04, 0x37
        /*0002*/ 	.short	(.L_8 - .L_7)
.L_7:
        /*0004*/ 	.word	0x00000082


	//----- nvinfo : EIATTR_SPARSE_MMA_MASK
	.align		4
.L_8:
        /*0008*/ 	.byte	0x03, 0x50
        /*000a*/ 	.short	0x0000


	//----- nvinfo : EIATTR_MAXREG_COUNT
	.align		4
        /*000c*/ 	.byte	0x03, 0x1b
        /*000e*/ 	.short	0x00ff


	//----- nvinfo : EIATTR_EXTERNS
	.align		4
        /*0010*/ 	.byte	0x04, 0x0f
        /*0012*/ 	.short	(.L_10 - .L_9)


	//   ....[0]....
	.align		4
.L_9:
        /*0014*/ 	.word	index@(vprintf)


	//----- nvinfo : EIATTR_MERCURY_ISA_VERSION
	.align		4
.L_10:
        /*0018*/ 	.byte	0x03, 0x5f
        /*001a*/ 	.short	0x0101


	//----- nvinfo : EIATTR_VRC_CTA_INIT_COUNT
	.align		4
        /*001c*/ 	.byte	0x02, 0x4a
	.zero		1
	.zero		1


	//----- nvinfo : EIATTR_SYSCALL_OFFSETS
	.align		4
        /*0020*/ 	.byte	0x04, 0x46
        /*0022*/ 	.short	(.L_12 - .L_11)


	//   ....[0]....
.L_11:
        /*0024*/ 	.word	0x000000f0


	//----- nvinfo : EIATTR_EXIT_INSTR_OFFSETS
	.align		4
.L_12:
        /*0028*/ 	.byte	0x04, 0x1c
        /*002a*/ 	.short	(.L_14 - .L_13)


	//   ....[0]....
.L_13:
        /*002c*/ 	.word	0x00000100


	//----- nvinfo : EIATTR_SW_WAR
	.align		4
.L_14:
        /*0030*/ 	.byte	0x04, 0x36
        /*0032*/ 	.short	(.L_16 - .L_15)
.L_15:
        /*0034*/ 	.word	0x00000008
.L_16:


//--------------------- .nv.callgraph             --------------------------
	.section	.nv.callgraph,"",@"SHT_CUDA_CALLGRAPH"
	.align	4
	.sectionentsize	8
	.align		4
        /*0000*/ 	.word	0x00000000
	.align		4
        /*0004*/ 	.word	0xffffffff
	.align		4
        /*0008*/ 	.word	index@(_Z5hellov)
	.align		4
        /*000c*/ 	.word	index@(vprintf)
	.align		4
        /*0010*/ 	.word	0x00000000
	.align		4
        /*0014*/ 	.word	0xfffffffe
	.align		4
        /*0018*/ 	.word	0x00000000
	.align		4
        /*001c*/ 	.word	0xfffffffd
	.align		4
        /*0020*/ 	.word	0x00000000
	.align		4
        /*0024*/ 	.word	0xfffffffc


//--------------------- .nv.constant4             --------------------------
	.section	.nv.constant4,"a",@progbits
	.align	8
	.align		8
.nv.constant4:
        /*0000*/ 	.dword	vprintf
	.align		8
        /*0008*/ 	.dword	$str


//--------------------- .text._Z5hellov           --------------------------
	.section	.text._Z5hellov,"ax",@progbits
	.align	128
        .global         _Z5hellov
        .type           _Z5hellov,@function
        .size           _Z5hellov,(.L_x_2 - _Z5hellov)
        .other          _Z5hellov,@"STO_CUDA_ENTRY STV_DEFAULT"
_Z5hellov:
.text._Z5hellov:
[----:B------:R-:W0:Y:S01]  /*0000*/  LDC R1, c[0x0][0x37c] ;  /* 0x0000df00ff017b82 */ /* 0x000e220000000800 */
[----:B------:R-:W1:Y:S01]  /*0010*/  S2R R8, SR_TID.X ;  /* 0x0000000000087919 */ /* 0x000e620000002100 */
[----:B0-----:R-:W-:Y:S01]  /*0020*/  VIADD R1, R1, 0xfffffff8 ;  /* 0xfffffff801017836 */ /* 0x001fe20000000000 */
[----:B------:R-:W-:Y:S01]  /*0030*/  MOV R0, 0x0 ;  /* 0x0000000000007802 */ /* 0x000fe20000000f00 */
[----:B------:R-:W0:Y:S01]  /*0040*/  LDCU UR4, c[0x0][0x2f8] ;  /* 0x00005f00ff0477ac */ /* 0x000e220008000800 */
[----:B------:R-:W1:Y:S03]  /*0050*/  S2R R9, SR_CTAID.X ;  /* 0x0000000000097919 */ /* 0x000e660000002500 */
[----:B------:R2:W3:Y:S01]  /*0060*/  LDC.64 R2, c[0x4][R0] ;  /* 0x0100000000027b82 */ /* 0x0004e20000000a00 */
[----:B------:R-:W4:Y:S01]  /*0070*/  LDCU.64 UR6, c[0x4][0x8] ;  /* 0x01000100ff0677ac */ /* 0x000f220008000a00 */
[----:B------:R-:W5:Y:S01]  /*0080*/  LDCU UR5, c[0x0][0x2fc] ;  /* 0x00005f80ff0577ac */ /* 0x000f620008000800 */
[----:B0-----:R-:W-:Y:S01]  /*0090*/  IADD3 R6, P0, PT, R1, UR4, RZ ;  /* 0x0000000401067c10 */ /* 0x001fe2000ff1e0ff */
[----:B----4-:R-:W-:Y:S01]  /*00a0*/  IMAD.U32 R4, RZ, RZ, UR6 ;  /* 0x00000006ff047e24 */ /* 0x010fe2000f8e00ff */
[----:B------:R-:W-:-:S03]  /*00b0*/  MOV R5, UR7 ;  /* 0x0000000700057c02 */ /* 0x000fc60008000f00 */
[----:B-----5:R-:W-:Y:S01]  /*00c0*/  IMAD.X R7, RZ, RZ, UR5, P0 ;  /* 0x00000005ff077e24 */ /* 0x020fe200080e06ff */
[----:B-1----:R2:W-:Y:S07]  /*00d0*/  STL.64 [R1], R8 ;  /* 0x0000000801007387 */ /* 0x0025ee0000100a00 */
[----:B------:R-:W-:-:S07]  /*00e0*/  LEPC R20, `(.L_x_0) ;  /* 0x000000001014794e */ /* 0x000fce0000000000 */
[----:B--23--:R-:W-:Y:S05]  /*00f0*/  CALL.ABS.NOINC R2 ;  /* 0x0000000002007343 */ /* 0x00cfea0003c00000 */
.L_x_0:
[----:B------:R-:W-:Y:S05]  /*0100*/  EXIT ;  /* 0x000000000000794d */ /* 0x000fea0003800000 */
.L_x_1:
[----:B------:R-:W-:-:S00]  /*0110*/  BRA `(.L_x_1) ;  /* 0xfffffffc00fc7947 */ /* 0x000fc0000383ffff */
[----:B------:R-:W-:-:S00]  /*0120*/  NOP ;  /* 0x0000000000007918 */ /* 0x000fc00000000000 */
        /* <DEDUP_REMOVED lines=13> */
.L_x_2:


//--------------------- .nv.global.init           --------------------------
	.section	.nv.global.init,"aw",@progbits
.nv.global.init:
	.type		$str,@object
	.size		$str,(.L_0 - $str)
$str:
        /*0000*/ 	.byte	0x48, 0x65, 0x6c, 0x6c, 0x6f, 0x20, 0x66, 0x72, 0x6f, 0x6d, 0x20, 0x62, 0x6c, 0x6f, 0x63, 0x6b
        /*0010*/ 	.byte	0x3a, 0x20, 0x25, 0x75, 0x2c, 0x20, 0x74, 0x68, 0x72, 0x65, 0x61, 0x64, 0x3a, 0x20, 0x25, 0x75
        /*0020*/ 	.byte	0x0a, 0x00
.L_0:


//--------------------- .nv.shared.reserved.0     --------------------------
	.section	.nv.shared.reserved.0,"aw",@nobits
	.weak		__nv_reservedSMEM_offset_0_alias
	.size		__nv_reservedSMEM_offset_0_alias, 0, 64
	.other		__nv_reservedSMEM_offset_0_alias,@"STO_CUDA_RESERVED_SHARED STV_DEFAULT"
__nv_reservedSMEM_offset_0_alias:
	.zero		0
	.zero		64


//--------------------- .nv.constant0._Z5hellov   --------------------------
	.section	.nv.constant0._Z5hellov,"a",@progbits
	.sectionflags	@""
	.align	4
.nv.constant0._Z5hellov:
	.zero		896


//--------------------- SYMBOLS --------------------------

	.type		.nv.reservedSmem.offset0,@object
	.size		.nv.reservedSmem.offset0,0x4
	.type		vprintf,@function
